//
// Generated by NVIDIA NVVM Compiler
//
// Compiler Build ID: CL-36424714
// Cuda compilation tools, release 13.0, V13.0.88
// Based on NVVM 20.0.0
//

.version 9.0
.target sm_100
.address_size 64

	// .globl	_ZN17lamport_ar_detail17fill_neg_zero_u32EPjm

.visible .entry _ZN17lamport_ar_detail17fill_neg_zero_u32EPjm(
	.param .u64 .ptr .align 1 _ZN17lamport_ar_detail17fill_neg_zero_u32EPjm_param_0,
	.param .u64 _ZN17lamport_ar_detail17fill_neg_zero_u32EPjm_param_1
)
{
	.reg .pred 	%p<3>;
	.reg .b32 	%r<7>;
	.reg .b64 	%rd<11>;

	ld.param.u64 	%rd6, [_ZN17lamport_ar_detail17fill_neg_zero_u32EPjm_param_0];
	ld.param.u64 	%rd7, [_ZN17lamport_ar_detail17fill_neg_zero_u32EPjm_param_1];
	mov.u32 	%r2, %ctaid.x;
	mov.u32 	%r1, %ntid.x;
	mov.u32 	%r3, %tid.x;
	mad.lo.s32 	%r4, %r2, %r1, %r3;
	cvt.u64.u32 	%rd10, %r4;
	setp.le.u64 	%p1, %rd7, %rd10;
	@%p1 bra 	$L__BB0_3;
	mov.u32 	%r5, %nctaid.x;
	mul.wide.u32 	%rd2, %r5, %r1;
	cvta.to.global.u64 	%rd3, %rd6;
$L__BB0_2:
	shl.b64 	%rd8, %rd10, 2;
	add.s64 	%rd9, %rd3, %rd8;
	mov.b32 	%r6, -2147483648;
	st.global.u32 	[%rd9], %r6;
	add.s64 	%rd10, %rd10, %rd2;
	setp.lt.u64 	%p2, %rd10, %rd7;
	@%p2 bra 	$L__BB0_2;
$L__BB0_3:
	ret;

}


// ===== COMPILED SASS (sm_100) =====

	.target	sm_100

	.elftype	@"ET_EXEC"


//--------------------- .note.nv.tkinfo           --------------------------
	.section	.note.nv.tkinfo,"",@"SHT_NOTE"
	.sectionflags	@"SHF_NOTE_NV_TKINFO"
	.tkinfo
        /*0018*/ 	.word	0x00000002
        /*0030*/ 	.string	""
        /*0030*/ 	.string	"ptxas"
        /*0030*/ 	.string	"Cuda compilation tools, release 13.0, V13.0.88"
        /*0030*/ 	.string	"Build cuda_13.0.r13.0/compiler.36424714_0"
        /*0030*/ 	.string	"-arch sm_100 -m 64 "



//--------------------- .note.nv.cuinfo           --------------------------
	.section	.note.nv.cuinfo,"",@"SHT_NOTE"
	.sectionflags	@"SHF_NOTE_NV_CUINFO"
        /*0018*/ 	.short	0x0002
        /*001a*/ 	.short	0x0064
        /*001c*/ 	.short	0x0082
	.zero		2


//--------------------- .nv.info                  --------------------------
	.section	.nv.info,"",@"SHT_CUDA_INFO"
	.align	4


	//----- nvinfo : EIATTR_REGCOUNT
	.align		4
        /*0000*/ 	.byte	0x04, 0x2f
        /*0002*/ 	.short	(.L_1 - .L_0)
	.align		4
.L_0:
        /*0004*/ 	.word	index@(_ZN17lamport_ar_detail17fill_neg_zero_u32EPjm)
        /*0008*/ 	.word	0x0000000c


	//----- nvinfo : EIATTR_FRAME_SIZE
	.align		4
.L_1:
        /*000c*/ 	.byte	0x04, 0x11
        /*000e*/ 	.short	(.L_3 - .L_2)
	.align		4
.L_2:
        /*0010*/ 	.word	index@(_ZN17lamport_ar_detail17fill_neg_zero_u32EPjm)
        /*0014*/ 	.word	0x00000000


	//----- nvinfo : EIATTR_MIN_STACK_SIZE
	.align		4
.L_3:
        /*0018*/ 	.byte	0x04, 0x12
        /*001a*/ 	.short	(.L_5 - .L_4)
	.align		4
.L_4:
        /*001c*/ 	.word	index@(_ZN17lamport_ar_detail17fill_neg_zero_u32EPjm)
        /*0020*/ 	.word	0x00000000
.L_5:


//--------------------- .nv.compat                --------------------------
	.section	.nv.compat,"",@"SHT_CUDA_COMPAT_INFO"
	.align	4
        /*0000*/ 	.byte	0x02, 0x09, 0x00, 0x00, 0x02, 0x02, 0x01, 0x00, 0x02, 0x05, 0x05, 0x00, 0x03, 0x07, 0x01, 0x01
        /*0010*/ 	.byte	0x02, 0x03, 0x00, 0x00, 0x02, 0x06, 0x01, 0x00, 0x04, 0x0b, 0x08, 0x00, 0x09, 0x00, 0x00, 0x00
        /*0020*/ 	.byte	0x00, 0x00, 0x00, 0x00


//--------------------- .nv.info._ZN17lamport_ar_detail17fill_neg_zero_u32EPjm --------------------------
	.section	.nv.info._ZN17lamport_ar_detail17fill_neg_zero_u32EPjm,"",@"SHT_CUDA_INFO"
	.sectionflags	@""
	.align	4


	//----- nvinfo : EIATTR_CUDA_API_VERSION
	.align		4
        /*0000*/ 	.byte	0x04, 0x37
        /*0002*/ 	.short	(.L_7 - .L_6)
.L_6:
        /*0004*/ 	.word	0x00000082


	//----- nvinfo : EIATTR_KPARAM_INFO
	.align		4
.L_7:
        /*0008*/ 	.byte	0x04, 0x17
        /*000a*/ 	.short	(.L_9 - .L_8)
.L_8:
        /*000c*/ 	.word	0x00000000
        /*0010*/ 	.short	0x0001
        /*0012*/ 	.short	0x0008
        /*0014*/ 	.byte	0x00, 0xf0, 0x21, 0x00


	//----- nvinfo : EIATTR_KPARAM_INFO
	.align		4
.L_9:
        /*0018*/ 	.byte	0x04, 0x17
        /*001a*/ 	.short	(.L_11 - .L_10)
.L_10:
        /*001c*/ 	.word	0x00000000
        /*0020*/ 	.short	0x0000
        /*0022*/ 	.short	0x0000
        /*0024*/ 	.byte	0x00, 0xf5, 0x21, 0x00


	//----- nvinfo : EIATTR_SPARSE_MMA_MASK
	.align		4
.L_11:
        /*0028*/ 	.byte	0x03, 0x50
        /*002a*/ 	.short	0x0000


	//----- nvinfo : EIATTR_MAXREG_COUNT
	.align		4
        /*002c*/ 	.byte	0x03, 0x1b
        /*002e*/ 	.short	0x00ff


	//----- nvinfo : EIATTR_MERCURY_ISA_VERSION
	.align		4
        /*0030*/ 	.byte	0x03, 0x5f
        /*0032*/ 	.short	0x0101


	//----- nvinfo : EIATTR_VRC_CTA_INIT_COUNT
	.align		4
        /*0034*/ 	.byte	0x02, 0x4a
	.zero		1
	.zero		1


	//----- nvinfo : EIATTR_EXIT_INSTR_OFFSETS
	.align		4
        /*0038*/ 	.byte	0x04, 0x1c
        /*003a*/ 	.short	(.L_13 - .L_12)


	//   ....[0]....
.L_12:
        /*003c*/ 	.word	0x00000080


	//   ....[1]....
        /*0040*/ 	.word	0x00000170


	//----- nvinfo : EIATTR_CRS_STACK_SIZE
	.align		4
.L_13:
        /*0044*/ 	.byte	0x04, 0x1e
        /*0046*/ 	.short	(.L_15 - .L_14)
.L_14:
        /*0048*/ 	.word	0x00000000


	//----- nvinfo : EIATTR_CBANK_PARAM_SIZE
	.align		4
.L_15:
        /*004c*/ 	.byte	0x03, 0x19
        /*004e*/ 	.short	0x0010


	//----- nvinfo : EIATTR_PARAM_CBANK
	.align		4
        /*0050*/ 	.byte	0x04, 0x0a
        /*0052*/ 	.short	(.L_17 - .L_16)
	.align		4
.L_16:
        /*0054*/ 	.word	index@(.nv.constant0._ZN17lamport_ar_detail17fill_neg_zero_u32EPjm)
        /*0058*/ 	.short	0x0380
        /*005a*/ 	.short	0x0010


	//----- nvinfo : EIATTR_SW_WAR
	.align		4
.L_17:
        /*005c*/ 	.byte	0x04, 0x36
        /*005e*/ 	.short	(.L_19 - .L_18)
.L_18:
        /*0060*/ 	.word	0x00000008
.L_19:


//--------------------- .nv.callgraph             --------------------------
	.section	.nv.callgraph,"",@"SHT_CUDA_CALLGRAPH"
	.align	4
	.sectionentsize	8
	.align		4
        /*0000*/ 	.word	0x00000000
	.align		4
        /*0004*/ 	.word	0xffffffff
	.align		4
        /*0008*/ 	.word	0x00000000
	.align		4
        /*000c*/ 	.word	0xfffffffe
	.align		4
        /*0010*/ 	.word	0x00000000
	.align		4
        /*0014*/ 	.word	0xfffffffd
	.align		4
        /*0018*/ 	.word	0x00000000
	.align		4
        /*001c*/ 	.word	0xfffffffc


//--------------------- .text._ZN17lamport_ar_detail17fill_neg_zero_u32EPjm --------------------------
	.section	.text._ZN17lamport_ar_detail17fill_neg_zero_u32EPjm,"ax",@progbits
	.align	128
        .global         _ZN17lamport_ar_detail17fill_neg_zero_u32EPjm
        .type           _ZN17lamport_ar_detail17fill_neg_zero_u32EPjm,@function
        .size           _ZN17lamport_ar_detail17fill_neg_zero_u32EPjm,(.L_x_2 - _ZN17lamport_ar_detail17fill_neg_zero_u32EPjm)
        .other          _ZN17lamport_ar_detail17fill_neg_zero_u32EPjm,@"STO_CUDA_ENTRY STV_DEFAULT"
_ZN17lamport_ar_detail17fill_neg_zero_u32EPjm:
.text._ZN17lamport_ar_detail17fill_neg_zero_u32EPjm:
[----:B------:R-:W-:Y:S01]  /*0000*/  LDC R1, c[0x0][0x37c] ;  /* 0x0000df00ff017b82 */ /* 0x000fe20000000800 */
[----:B------:R-:W0:Y:S07]  /*0010*/  S2R R3, SR_TID.X ;  /* 0x0000000000037919 */ /* 0x000e2e0000002100 */
[----:B------:R-:W0:Y:S01]  /*0020*/  S2UR UR4, SR_CTAID.X ;  /* 0x00000000000479c3 */ /* 0x000e220000002500 */
[----:B------:R-:W1:Y:S07]  /*0030*/  LDCU.64 UR8, c[0x0][0x388] ;  /* 0x00007100ff0877ac */ /* 0x000e6e0008000a00 */
[----:B------:R-:W0:Y:S02]  /*0040*/  LDC R2, c[0x0][0x360] ;  /* 0x0000d800ff027b82 */ /* 0x000e240000000800 */
[----:B0-----:R-:W-:-:S05]  /*0050*/  IMAD R0, R2, UR4, R3 ;  /* 0x0000000402007c24 */ /* 0x001fca000f8e0203 */
[----:B-1----:R-:W-:-:S04]  /*0060*/  ISETP.GE.U32.AND P0, PT, R0, UR8, PT ;  /* 0x0000000800007c0c */ /* 0x002fc8000bf06070 */
[----:B------:R-:W-:-:S13]  /*0070*/  ISETP.GE.U32.AND.EX P0, PT, RZ, UR9, PT, P0 ;  /* 0x00000009ff007c0c */ /* 0x000fda000bf06100 */
[----:B------:R-:W-:Y:S05]  /*0080*/  @P0 EXIT ;  /* 0x000000000000094d */ /* 0x000fea0003800000 */
[----:B------:R-:W0:Y:S01]  /*0090*/  LDCU UR4, c[0x0][0x370] ;  /* 0x00006e00ff0477ac */ /* 0x000e220008000800 */
[----:B------:R-:W-:Y:S02]  /*00a0*/  IMAD.MOV.U32 R7, RZ, RZ, RZ ;  /* 0x000000ffff077224 */ /* 0x000fe400078e00ff */
[----:B------:R-:W-:Y:S01]  /*00b0*/  IMAD.MOV.U32 R9, RZ, RZ, -0x80000000 ;  /* 0x80000000ff097424 */ /* 0x000fe200078e00ff */
[----:B------:R-:W1:Y:S01]  /*00c0*/  LDCU.64 UR6, c[0x0][0x358] ;  /* 0x00006b00ff0677ac */ /* 0x000e620008000a00 */
[----:B------:R-:W2:Y:S01]  /*00d0*/  LDCU.64 UR10, c[0x0][0x380] ;  /* 0x00007000ff0a77ac */ /* 0x000ea20008000a00 */
[----:B0-----:R-:W-:-:S07]  /*00e0*/  IMAD.WIDE.U32 R2, R2, UR4, RZ ;  /* 0x0000000402027c25 */ /* 0x001fce000f8e00ff */
.L_x_0:
[----:B--2---:R-:W-:-:S04]  /*00f0*/  LEA R4, P0, R0, UR10, 0x2 ;  /* 0x0000000a00047c11 */ /* 0x004fc8000f8010ff */
[----:B------:R-:W-:Y:S02]  /*0100*/  LEA.HI.X R5, R0, UR11, R7, 0x2, P0 ;  /* 0x0000000b00057c11 */ /* 0x000fe400080f1407 */
[----:B------:R-:W-:-:S03]  /*0110*/  IADD3 R0, P0, PT, R2, R0, RZ ;  /* 0x0000000002007210 */ /* 0x000fc60007f1e0ff */
[----:B-1----:R0:W-:Y:S02]  /*0120*/  STG.E desc[UR6][R4.64], R9 ;  /* 0x0000000904007986 */ /* 0x0021e4000c101906 */
[----:B------:R-:W-:Y:S01]  /*0130*/  IMAD.X R7, R3, 0x1, R7, P0 ;  /* 0x0000000103077824 */ /* 0x000fe200000e0607 */
[----:B------:R-:W-:-:S04]  /*0140*/  ISETP.GE.U32.AND P0, PT, R0, UR8, PT ;  /* 0x0000000800007c0c */ /* 0x000fc8000bf06070 */
[----:B------:R-:W-:-:S13]  /*0150*/  ISETP.GE.U32.AND.EX P0, PT, R7, UR9, PT, P0 ;  /* 0x0000000907007c0c */ /* 0x000fda000bf06100 */
[----:B0-----:R-:W-:Y:S05]  /*0160*/  @!P0 BRA `(.L_x_0) ;  /* 0xfffffffc00e08947 */ /* 0x001fea000383ffff */
[----:B------:R-:W-:Y:S05]  /*0170*/  EXIT ;  /* 0x000000000000794d */ /* 0x000fea0003800000 */
.L_x_1:
[----:B------:R-:W-:-:S00]  /*0180*/  BRA `(.L_x_1) ;  /* 0xfffffffc00fc7947 */ /* 0x000fc0000383ffff */
[----:B------:R-:W-:-:S00]  /*0190*/  NOP ;  /* 0x0000000000007918 */ /* 0x000fc00000000000 */
        /* <DEDUP_REMOVED lines=14> */
.L_x_2:


//--------------------- .nv.shared.reserved.0     --------------------------
	.section	.nv.shared.reserved.0,"aw",@nobits
	.weak		__nv_reservedSMEM_offset_0_alias
	.size		__nv_reservedSMEM_offset_0_alias, 0, 64
	.other		__nv_reservedSMEM_offset_0_alias,@"STO_CUDA_RESERVED_SHARED STV_DEFAULT"
__nv_reservedSMEM_offset_0_alias:
	.zero		0
	.zero		64


//--------------------- .nv.constant0._ZN17lamport_ar_detail17fill_neg_zero_u32EPjm --------------------------
	.section	.nv.constant0._ZN17lamport_ar_detail17fill_neg_zero_u32EPjm,"a",@progbits
	.sectionflags	@""
	.align	4
.nv.constant0._ZN17lamport_ar_detail17fill_neg_zero_u32EPjm:
	.zero		912


//--------------------- SYMBOLS --------------------------

	.type		.nv.reservedSmem.offset0,@object
	.size		.nv.reservedSmem.offset0,0x4
